//
// Generated by NVIDIA NVVM Compiler
//
// Compiler Build ID: CL-36424714
// Cuda compilation tools, release 13.0, V13.0.88
// Based on NVVM 20.0.0
//

.version 9.0
.target sm_100
.address_size 64

	// .globl	_Z9transposePiS_
// _ZZ9transposePiS_E4rafa has been demoted
.global .attribute(.managed) .align 4 .b8 input_M[3200000];
// _ZZ12ip_transposePiE6tile_s has been demoted
// _ZZ12ip_transposePiE6tile_d has been demoted

.visible .entry _Z9transposePiS_(
	.param .u64 .ptr .align 1 _Z9transposePiS__param_0,
	.param .u64 .ptr .align 1 _Z9transposePiS__param_1
)
{
	.reg .pred 	%p<7>;
	.reg .b32 	%r<26>;
	.reg .b64 	%rd<9>;
	// demoted variable
	.shared .align 4 .b8 _ZZ9transposePiS_E4rafa[4224];
	ld.param.u64 	%rd1, [_Z9transposePiS__param_0];
	ld.param.u64 	%rd2, [_Z9transposePiS__param_1];
	mov.u32 	%r1, %tid.x;
	mov.u32 	%r9, %ntid.x;
	mov.u32 	%r10, %ctaid.x;
	mul.lo.s32 	%r2, %r9, %r10;
	add.s32 	%r3, %r2, %r1;
	mov.u32 	%r4, %tid.y;
	mov.u32 	%r11, %ntid.y;
	mov.u32 	%r12, %ctaid.y;
	mul.lo.s32 	%r5, %r11, %r12;
	add.s32 	%r13, %r5, %r4;
	setp.gt.s32 	%p1, %r3, 799;
	setp.gt.u32 	%p2, %r13, 999;
	or.pred  	%p3, %p1, %p2;
	@%p3 bra 	$L__BB0_2;
	cvta.to.global.u64 	%rd3, %rd1;
	mad.lo.s32 	%r14, %r13, 800, %r3;
	mul.wide.s32 	%rd4, %r14, 4;
	add.s64 	%rd5, %rd3, %rd4;
	ld.global.u32 	%r15, [%rd5];
	mov.u32 	%r16, _ZZ9transposePiS_E4rafa;
	mad.lo.s32 	%r17, %r4, 132, %r16;
	shl.b32 	%r18, %r1, 2;
	add.s32 	%r19, %r17, %r18;
	st.shared.u32 	[%r19], %r15;
$L__BB0_2:
	bar.sync 	0;
	add.s32 	%r7, %r5, %r1;
	add.s32 	%r8, %r2, %r4;
	setp.gt.u32 	%p4, %r7, 999;
	setp.gt.s32 	%p5, %r8, 799;
	or.pred  	%p6, %p4, %p5;
	@%p6 bra 	$L__BB0_4;
	mad.lo.s32 	%r20, %r8, 1000, %r7;
	mov.u32 	%r21, _ZZ9transposePiS_E4rafa;
	mad.lo.s32 	%r22, %r1, 132, %r21;
	shl.b32 	%r23, %r4, 2;
	add.s32 	%r24, %r22, %r23;
	ld.shared.u32 	%r25, [%r24];
	cvta.to.global.u64 	%rd6, %rd2;
	mul.wide.s32 	%rd7, %r20, 4;
	add.s64 	%rd8, %rd6, %rd7;
	st.global.u32 	[%rd8], %r25;
$L__BB0_4:
	ret;

}
	// .globl	_Z12ip_transposePi
.visible .entry _Z12ip_transposePi(
	.param .u64 .ptr .align 1 _Z12ip_transposePi_param_0
)
{
	.reg .pred 	%p<20>;
	.reg .b32 	%r<50>;
	.reg .b64 	%rd<15>;
	// demoted variable
	.shared .align 4 .b8 _ZZ12ip_transposePiE6tile_s[4224];
	// demoted variable
	.shared .align 4 .b8 _ZZ12ip_transposePiE6tile_d[4224];
	ld.param.u64 	%rd2, [_Z12ip_transposePi_param_0];
	cvta.to.global.u64 	%rd1, %rd2;
	mov.u32 	%r1, %ctaid.x;
	shl.b32 	%r2, %r1, 5;
	mov.u32 	%r3, %tid.x;
	add.s32 	%r4, %r2, %r3;
	mov.u32 	%r5, %ctaid.y;
	shl.b32 	%r6, %r5, 5;
	mov.u32 	%r7, %tid.y;
	add.s32 	%r8, %r6, %r7;
	setp.le.u32 	%p2, %r5, %r1;
	@%p2 bra 	$L__BB1_9;
	add.s32 	%r9, %r6, %r3;
	add.s32 	%r10, %r2, %r7;
	setp.gt.s32 	%p8, %r4, 799;
	setp.gt.u32 	%p9, %r8, 999;
	or.pred  	%p10, %p8, %p9;
	@%p10 bra 	$L__BB1_3;
	mad.lo.s32 	%r25, %r8, 800, %r4;
	mul.wide.s32 	%rd7, %r25, 4;
	add.s64 	%rd8, %rd1, %rd7;
	ld.global.u32 	%r26, [%rd8];
	mov.u32 	%r27, _ZZ12ip_transposePiE6tile_s;
	mad.lo.s32 	%r28, %r7, 132, %r27;
	shl.b32 	%r29, %r3, 2;
	add.s32 	%r30, %r28, %r29;
	st.shared.u32 	[%r30], %r26;
$L__BB1_3:
	setp.gt.u32 	%p11, %r9, 799;
	setp.gt.s32 	%p12, %r10, 999;
	or.pred  	%p13, %p11, %p12;
	@%p13 bra 	$L__BB1_5;
	mad.lo.s32 	%r31, %r10, 800, %r9;
	mul.wide.s32 	%rd9, %r31, 4;
	add.s64 	%rd10, %rd1, %rd9;
	ld.global.u32 	%r32, [%rd10];
	mov.u32 	%r33, _ZZ12ip_transposePiE6tile_d;
	mad.lo.s32 	%r34, %r7, 132, %r33;
	shl.b32 	%r35, %r3, 2;
	add.s32 	%r36, %r34, %r35;
	st.shared.u32 	[%r36], %r32;
$L__BB1_5:
	bar.sync 	0;
	setp.gt.u32 	%p14, %r9, 999;
	setp.gt.s32 	%p15, %r10, 799;
	or.pred  	%p16, %p14, %p15;
	@%p16 bra 	$L__BB1_7;
	mov.u32 	%r37, _ZZ12ip_transposePiE6tile_s;
	mad.lo.s32 	%r38, %r3, 132, %r37;
	shl.b32 	%r39, %r7, 2;
	add.s32 	%r40, %r38, %r39;
	ld.shared.u32 	%r41, [%r40];
	mad.lo.s32 	%r42, %r10, 1000, %r9;
	mul.wide.s32 	%rd11, %r42, 4;
	add.s64 	%rd12, %rd1, %rd11;
	st.global.u32 	[%rd12], %r41;
$L__BB1_7:
	setp.gt.s32 	%p17, %r4, 999;
	setp.gt.u32 	%p18, %r8, 799;
	or.pred  	%p19, %p17, %p18;
	@%p19 bra 	$L__BB1_14;
	mov.u32 	%r44, _ZZ12ip_transposePiE6tile_d;
	mad.lo.s32 	%r45, %r3, 132, %r44;
	shl.b32 	%r46, %r7, 2;
	add.s32 	%r47, %r45, %r46;
	ld.shared.u32 	%r48, [%r47];
	mad.lo.s32 	%r49, %r8, 1000, %r4;
	mul.wide.s32 	%rd13, %r49, 4;
	add.s64 	%rd14, %rd1, %rd13;
	st.global.u32 	[%rd14], %r48;
	bra.uni 	$L__BB1_14;
$L__BB1_9:
	setp.ne.s32 	%p3, %r5, %r1;
	@%p3 bra 	$L__BB1_14;
	setp.lt.s32 	%p4, %r4, 800;
	setp.lt.u32 	%p5, %r8, 1000;
	and.pred  	%p1, %p4, %p5;
	not.pred 	%p6, %p1;
	@%p6 bra 	$L__BB1_12;
	mad.lo.s32 	%r12, %r8, 800, %r4;
	mul.wide.s32 	%rd3, %r12, 4;
	add.s64 	%rd4, %rd1, %rd3;
	ld.global.u32 	%r13, [%rd4];
	mov.u32 	%r14, _ZZ12ip_transposePiE6tile_s;
	mad.lo.s32 	%r15, %r7, 132, %r14;
	shl.b32 	%r16, %r3, 2;
	add.s32 	%r17, %r15, %r16;
	st.shared.u32 	[%r17], %r13;
$L__BB1_12:
	bar.sync 	0;
	@%p6 bra 	$L__BB1_14;
	mov.u32 	%r18, _ZZ12ip_transposePiE6tile_s;
	mad.lo.s32 	%r19, %r3, 132, %r18;
	shl.b32 	%r20, %r7, 2;
	add.s32 	%r21, %r19, %r20;
	ld.shared.u32 	%r22, [%r21];
	mad.lo.s32 	%r23, %r8, 1000, %r4;
	mul.wide.s32 	%rd5, %r23, 4;
	add.s64 	%rd6, %rd1, %rd5;
	st.global.u32 	[%rd6], %r22;
$L__BB1_14:
	ret;

}


// ===== COMPILED SASS (sm_100) =====

	.target	sm_100

	.elftype	@"ET_EXEC"


//--------------------- .note.nv.tkinfo           --------------------------
	.section	.note.nv.tkinfo,"",@"SHT_NOTE"
	.sectionflags	@"SHF_NOTE_NV_TKINFO"
	.tkinfo
        /*0018*/ 	.word	0x00000002
        /*0030*/ 	.string	""
        /*0030*/ 	.string	"ptxas"
        /*0030*/ 	.string	"Cuda compilation tools, release 13.0, V13.0.88"
        /*0030*/ 	.string	"Build cuda_13.0.r13.0/compiler.36424714_0"
        /*0030*/ 	.string	"-arch sm_100 -m 64 "



//--------------------- .note.nv.cuinfo           --------------------------
	.section	.note.nv.cuinfo,"",@"SHT_NOTE"
	.sectionflags	@"SHF_NOTE_NV_CUINFO"
        /*0018*/ 	.short	0x0002
        /*001a*/ 	.short	0x0064
        /*001c*/ 	.short	0x0082
	.zero		2


//--------------------- .nv.info                  --------------------------
	.section	.nv.info,"",@"SHT_CUDA_INFO"
	.align	4


	//----- nvinfo : EIATTR_REGCOUNT
	.align		4
        /*0000*/ 	.byte	0x04, 0x2f
        /*0002*/ 	.short	(.L_2 - .L_1)
	.align		4
.L_1:
        /*0004*/ 	.word	index@(_Z9transposePiS_)
        /*0008*/ 	.word	0x0000000e


	//----- nvinfo : EIATTR_FRAME_SIZE
	.align		4
.L_2:
        /*000c*/ 	.byte	0x04, 0x11
        /*000e*/ 	.short	(.L_4 - .L_3)
	.align		4
.L_3:
        /*0010*/ 	.word	index@(_Z9transposePiS_)
        /*0014*/ 	.word	0x00000000


	//----- nvinfo : EIATTR_REGCOUNT
	.align		4
.L_4:
        /*0018*/ 	.byte	0x04, 0x2f
        /*001a*/ 	.short	(.L_6 - .L_5)
	.align		4
.L_5:
        /*001c*/ 	.word	index@(_Z12ip_transposePi)
        /*0020*/ 	.word	0x00000011


	//----- nvinfo : EIATTR_FRAME_SIZE
	.align		4
.L_6:
        /*0024*/ 	.byte	0x04, 0x11
        /*0026*/ 	.short	(.L_8 - .L_7)
	.align		4
.L_7:
        /*0028*/ 	.word	index@(_Z12ip_transposePi)
        /*002c*/ 	.word	0x00000000


	//----- nvinfo : EIATTR_MIN_STACK_SIZE
	.align		4
.L_8:
        /*0030*/ 	.byte	0x04, 0x12
        /*0032*/ 	.short	(.L_10 - .L_9)
	.align		4
.L_9:
        /*0034*/ 	.word	index@(_Z12ip_transposePi)
        /*0038*/ 	.word	0x00000000


	//----- nvinfo : EIATTR_MIN_STACK_SIZE
	.align		4
.L_10:
        /*003c*/ 	.byte	0x04, 0x12
        /*003e*/ 	.short	(.L_12 - .L_11)
	.align		4
.L_11:
        /*0040*/ 	.word	index@(_Z9transposePiS_)
        /*0044*/ 	.word	0x00000000
.L_12:


//--------------------- .nv.compat                --------------------------
	.section	.nv.compat,"",@"SHT_CUDA_COMPAT_INFO"
	.align	4
        /*0000*/ 	.byte	0x02, 0x09, 0x00, 0x00, 0x02, 0x02, 0x01, 0x00, 0x02, 0x05, 0x05, 0x00, 0x03, 0x07, 0x01, 0x01
        /*0010*/ 	.byte	0x02, 0x03, 0x00, 0x00, 0x02, 0x06, 0x01, 0x00, 0x04, 0x0b, 0x08, 0x00, 0x09, 0x00, 0x00, 0x00
        /*0020*/ 	.byte	0x00, 0x00, 0x00, 0x00


//--------------------- .nv.info._Z12ip_transposePi --------------------------
	.section	.nv.info._Z12ip_transposePi,"",@"SHT_CUDA_INFO"
	.sectionflags	@""
	.align	4


	//----- nvinfo : EIATTR_CUDA_API_VERSION
	.align		4
        /*0000*/ 	.byte	0x04, 0x37
        /*0002*/ 	.short	(.L_14 - .L_13)
.L_13:
        /*0004*/ 	.word	0x00000082


	//----- nvinfo : EIATTR_KPARAM_INFO
	.align		4
.L_14:
        /*0008*/ 	.byte	0x04, 0x17
        /*000a*/ 	.short	(.L_16 - .L_15)
.L_15:
        /*000c*/ 	.word	0x00000000
        /*0010*/ 	.short	0x0000
        /*0012*/ 	.short	0x0000
        /*0014*/ 	.byte	0x00, 0xf5, 0x21, 0x00


	//----- nvinfo : EIATTR_SPARSE_MMA_MASK
	.align		4
.L_16:
        /*0018*/ 	.byte	0x03, 0x50
        /*001a*/ 	.short	0x0000


	//----- nvinfo : EIATTR_MAXREG_COUNT
	.align		4
        /*001c*/ 	.byte	0x03, 0x1b
        /*001e*/ 	.short	0x00ff


	//----- nvinfo : EIATTR_NUM_BARRIERS
	.align		4
        /*0020*/ 	.byte	0x02, 0x4c
        /*0022*/ 	.byte	0x01
	.zero		1


	//----- nvinfo : EIATTR_MERCURY_ISA_VERSION
	.align		4
        /*0024*/ 	.byte	0x03, 0x5f
        /*0026*/ 	.short	0x0101


	//----- nvinfo : EIATTR_VRC_CTA_INIT_COUNT
	.align		4
        /*0028*/ 	.byte	0x02, 0x4a
	.zero		1
	.zero		1


	//----- nvinfo : EIATTR_EXIT_INSTR_OFFSETS
	.align		4
        /*002c*/ 	.byte	0x04, 0x1c
        /*002e*/ 	.short	(.L_18 - .L_17)


	//   ....[0]....
.L_17:
        /*0030*/ 	.word	0x00000370


	//   ....[1]....
        /*0034*/ 	.word	0x00000430


	//   ....[2]....
        /*0038*/ 	.word	0x00000450


	//   ....[3]....
        /*003c*/ 	.word	0x00000560


	//   ....[4]....
        /*0040*/ 	.word	0x00000610


	//----- nvinfo : EIATTR_CRS_STACK_SIZE
	.align		4
.L_18:
        /*0044*/ 	.byte	0x04, 0x1e
        /*0046*/ 	.short	(.L_20 - .L_19)
.L_19:
        /*0048*/ 	.word	0x00000000


	//----- nvinfo : EIATTR_CBANK_PARAM_SIZE
	.align		4
.L_20:
        /*004c*/ 	.byte	0x03, 0x19
        /*004e*/ 	.short	0x0008


	//----- nvinfo : EIATTR_PARAM_CBANK
	.align		4
        /*0050*/ 	.byte	0x04, 0x0a
        /*0052*/ 	.short	(.L_22 - .L_21)
	.align		4
.L_21:
        /*0054*/ 	.word	index@(.nv.constant0._Z12ip_transposePi)
        /*0058*/ 	.short	0x0380
        /*005a*/ 	.short	0x0008


	//----- nvinfo : EIATTR_SW_WAR
	.align		4
.L_22:
        /*005c*/ 	.byte	0x04, 0x36
        /*005e*/ 	.short	(.L_24 - .L_23)
.L_23:
        /*0060*/ 	.word	0x00000008
.L_24:


//--------------------- .nv.info._Z9transposePiS_ --------------------------
	.section	.nv.info._Z9transposePiS_,"",@"SHT_CUDA_INFO"
	.sectionflags	@""
	.align	4


	//----- nvinfo : EIATTR_CUDA_API_VERSION
	.align		4
        /*0000*/ 	.byte	0x04, 0x37
        /*0002*/ 	.short	(.L_26 - .L_25)
.L_25:
        /*0004*/ 	.word	0x00000082


	//----- nvinfo : EIATTR_KPARAM_INFO
	.align		4
.L_26:
        /*0008*/ 	.byte	0x04, 0x17
        /*000a*/ 	.short	(.L_28 - .L_27)
.L_27:
        /*000c*/ 	.word	0x00000000
        /*0010*/ 	.short	0x0001
        /*0012*/ 	.short	0x0008
        /*0014*/ 	.byte	0x00, 0xf5, 0x21, 0x00


	//----- nvinfo : EIATTR_KPARAM_INFO
	.align		4
.L_28:
        /*0018*/ 	.byte	0x04, 0x17
        /*001a*/ 	.short	(.L_30 - .L_29)
.L_29:
        /*001c*/ 	.word	0x00000000
        /*0020*/ 	.short	0x0000
        /*0022*/ 	.short	0x0000
        /*0024*/ 	.byte	0x00, 0xf5, 0x21, 0x00


	//----- nvinfo : EIATTR_SPARSE_MMA_MASK
	.align		4
.L_30:
        /*0028*/ 	.byte	0x03, 0x50
        /*002a*/ 	.short	0x0000


	//----- nvinfo : EIATTR_MAXREG_COUNT
	.align		4
        /*002c*/ 	.byte	0x03, 0x1b
        /*002e*/ 	.short	0x00ff


	//----- nvinfo : EIATTR_NUM_BARRIERS
	.align		4
        /*0030*/ 	.byte	0x02, 0x4c
        /*0032*/ 	.byte	0x01
	.zero		1


	//----- nvinfo : EIATTR_MERCURY_ISA_VERSION
	.align		4
        /*0034*/ 	.byte	0x03, 0x5f
        /*0036*/ 	.short	0x0101


	//----- nvinfo : EIATTR_VRC_CTA_INIT_COUNT
	.align		4
        /*0038*/ 	.byte	0x02, 0x4a
	.zero		1
	.zero		1


	//----- nvinfo : EIATTR_EXIT_INSTR_OFFSETS
	.align		4
        /*003c*/ 	.byte	0x04, 0x1c
        /*003e*/ 	.short	(.L_32 - .L_31)


	//   ....[0]....
.L_31:
        /*0040*/ 	.word	0x000001d0


	//   ....[1]....
        /*0044*/ 	.word	0x00000280


	//----- nvinfo : EIATTR_CBANK_PARAM_SIZE
	.align		4
.L_32:
        /*0048*/ 	.byte	0x03, 0x19
        /*004a*/ 	.short	0x0010


	//----- nvinfo : EIATTR_PARAM_CBANK
	.align		4
        /*004c*/ 	.byte	0x04, 0x0a
        /*004e*/ 	.short	(.L_34 - .L_33)
	.align		4
.L_33:
        /*0050*/ 	.word	index@(.nv.constant0._Z9transposePiS_)
        /*0054*/ 	.short	0x0380
        /*0056*/ 	.short	0x0010


	//----- nvinfo : EIATTR_SW_WAR
	.align		4
.L_34:
        /*0058*/ 	.byte	0x04, 0x36
        /*005a*/ 	.short	(.L_36 - .L_35)
.L_35:
        /*005c*/ 	.word	0x00000008
.L_36:


//--------------------- .nv.callgraph             --------------------------
	.section	.nv.callgraph,"",@"SHT_CUDA_CALLGRAPH"
	.align	4
	.sectionentsize	8
	.align		4
        /*0000*/ 	.word	0x00000000
	.align		4
        /*0004*/ 	.word	0xffffffff
	.align		4
        /*0008*/ 	.word	0x00000000
	.align		4
        /*000c*/ 	.word	0xfffffffe
	.align		4
        /*0010*/ 	.word	0x00000000
	.align		4
        /*0014*/ 	.word	0xfffffffd
	.align		4
        /*0018*/ 	.word	0x00000000
	.align		4
        /*001c*/ 	.word	0xfffffffc


//--------------------- .nv.constant4             --------------------------
	.section	.nv.constant4,"a",@progbits
	.align	8
	.align		8
.nv.constant4:
        /*0000*/ 	.dword	input_M


//--------------------- .text._Z12ip_transposePi  --------------------------
	.section	.text._Z12ip_transposePi,"ax",@progbits
	.align	128
        .global         _Z12ip_transposePi
        .type           _Z12ip_transposePi,@function
        .size           _Z12ip_transposePi,(.L_x_7 - _Z12ip_transposePi)
        .other          _Z12ip_transposePi,@"STO_CUDA_ENTRY STV_DEFAULT"
_Z12ip_transposePi:
.text._Z12ip_transposePi:
[----:B------:R-:W-:Y:S01]  /*0000*/  LDC R1, c[0x0][0x37c] ;  /* 0x0000df00ff017b82 */ /* 0x000fe20000000800 */
[----:B------:R-:W0:Y:S01]  /*0010*/  S2R R5, SR_CTAID.X ;  /* 0x0000000000057919 */ /* 0x000e220000002500 */
[----:B------:R-:W1:Y:S01]  /*0020*/  LDCU.64 UR4, c[0x0][0x358] ;  /* 0x00006b00ff0477ac */ /* 0x000e620008000a00 */
[----:B------:R-:W0:Y:S01]  /*0030*/  S2R R6, SR_CTAID.Y ;  /* 0x0000000000067919 */ /* 0x000e220000002600 */
[----:B------:R-:W2:Y:S01]  /*0040*/  S2R R2, SR_TID.X ;  /* 0x0000000000027919 */ /* 0x000ea20000002100 */
[----:B------:R-:W3:Y:S01]  /*0050*/  S2R R4, SR_TID.Y ;  /* 0x0000000000047919 */ /* 0x000ee20000002200 */
[C---:B0-----:R-:W-:Y:S01]  /*0060*/  ISETP.GT.U32.AND P0, PT, R6.reuse, R5, PT ;  /* 0x000000050600720c */ /* 0x041fe20003f04070 */
[----:B--2---:R-:W-:Y:S02]  /*0070*/  IMAD R0, R5, 0x20, R2 ;  /* 0x0000002005007824 */ /* 0x004fe400078e0202 */
[----:B---3--:R-:W-:-:S10]  /*0080*/  IMAD R3, R6, 0x20, R4 ;  /* 0x0000002006037824 */ /* 0x008fd400078e0204 */
[----:B-1----:R-:W-:Y:S05]  /*0090*/  @!P0 BRA `(.L_x_0) ;  /* 0x0000000000e88947 */ /* 0x002fea0003800000 */
[----:B------:R-:W-:Y:S01]  /*00a0*/  IMAD R5, R5, 0x20, R4 ;  /* 0x0000002005057824 */ /* 0x000fe200078e0204 */
[----:B------:R-:W-:Y:S02]  /*00b0*/  ISETP.GT.U32.AND P0, PT, R3, 0x3e7, PT ;  /* 0x000003e70300780c */ /* 0x000fe40003f04070 */
[----:B------:R-:W-:Y:S02]  /*00c0*/  LEA R6, R6, R2, 0x5 ;  /* 0x0000000206067211 */ /* 0x000fe400078e28ff */
[----:B------:R-:W-:Y:S02]  /*00d0*/  ISETP.GT.AND P2, PT, R5, 0x3e7, PT ;  /* 0x000003e70500780c */ /* 0x000fe40003f44270 */
[----:B------:R-:W-:Y:S02]  /*00e0*/  ISETP.GT.OR P0, PT, R0, 0x31f, P0 ;  /* 0x0000031f0000780c */ /* 0x000fe40000704670 */
[----:B------:R-:W-:-:S11]  /*00f0*/  ISETP.GT.U32.OR P2, PT, R6, 0x31f, P2 ;  /* 0x0000031f0600780c */ /* 0x000fd60001744470 */
[----:B------:R-:W0:Y:S01]  /*0100*/  @!P0 LDC.64 R8, c[0x0][0x380] ;  /* 0x0000e000ff088b82 */ /* 0x000e220000000a00 */
[----:B------:R-:W-:Y:S02]  /*0110*/  @!P0 IMAD R7, R3, 0x320, R0 ;  /* 0x0000032003078824 */ /* 0x000fe400078e0200 */
[----:B------:R-:W-:-:S05]  /*0120*/  @!P2 IMAD R13, R5, 0x320, R6 ;  /* 0x00000320050da824 */ /* 0x000fca00078e0206 */
[----:B------:R-:W1:Y:S01]  /*0130*/  @!P2 LDC.64 R10, c[0x0][0x380] ;  /* 0x0000e000ff0aab82 */ /* 0x000e620000000a00 */
[----:B0-----:R-:W-:-:S06]  /*0140*/  @!P0 IMAD.WIDE R8, R7, 0x4, R8 ;  /* 0x0000000407088825 */ /* 0x001fcc00078e0208 */
[----:B------:R-:W2:Y:S01]  /*0150*/  @!P0 LDG.E R8, desc[UR4][R8.64] ;  /* 0x0000000408088981 */ /* 0x000ea2000c1e1900 */
[----:B-1----:R-:W-:-:S06]  /*0160*/  @!P2 IMAD.WIDE R10, R13, 0x4, R10 ;  /* 0x000000040d0aa825 */ /* 0x002fcc00078e020a */
[----:B------:R-:W3:Y:S01]  /*0170*/  @!P2 LDG.E R10, desc[UR4][R10.64] ;  /* 0x000000040a0aa981 */ /* 0x000ee2000c1e1900 */
[----:B------:R-:W0:Y:S01]  /*0180*/  @!P0 S2R R14, SR_CgaCtaId ;  /* 0x00000000000e8919 */ /* 0x000e220000008800 */
[----:B------:R-:W1:Y:S01]  /*0190*/  @!P2 S2R R13, SR_CgaCtaId ;  /* 0x00000000000da919 */ /* 0x000e620000008800 */
[----:B------:R-:W-:Y:S02]  /*01a0*/  @!P2 MOV R12, 0x400 ;  /* 0x00000400000ca802 */ /* 0x000fe40000000f00 */
[----:B------:R-:W-:-:S03]  /*01b0*/  @!P0 MOV R7, 0x400 ;  /* 0x0000040000078802 */ /* 0x000fc60000000f00 */
[----:B------:R-:W-:Y:S01]  /*01c0*/  @!P2 VIADD R12, R12, 0x1080 ;  /* 0x000010800c0ca836 */ /* 0x000fe20000000000 */
[----:B------:R-:W-:-:S04]  /*01d0*/  ISETP.GT.AND P3, PT, R5, 0x31f, PT ;  /* 0x0000031f0500780c */ /* 0x000fc80003f64270 */
[----:B------:R-:W-:Y:S01]  /*01e0*/  ISETP.GT.U32.OR P3, PT, R6, 0x3e7, P3 ;  /* 0x000003e70600780c */ /* 0x000fe20001f64470 */
[----:B------:R-:W-:Y:S01]  /*01f0*/  BSSY.RECONVERGENT B0, `(.L_x_1) ;  /* 0x0000017000007945 */ /* 0x000fe20003800200 */
[----:B------:R-:W-:Y:S02]  /*0200*/  ISETP.GT.U32.AND P1, PT, R3, 0x31f, PT ;  /* 0x0000031f0300780c */ /* 0x000fe40003f24070 */
[----:B0-----:R-:W-:Y:S02]  /*0210*/  @!P0 LEA R7, R14, R7, 0x18 ;  /* 0x000000070e078211 */ /* 0x001fe400078ec0ff */
[----:B-1----:R-:W-:-:S03]  /*0220*/  @!P2 LEA R13, R13, R12, 0x18 ;  /* 0x0000000c0d0da211 */ /* 0x002fc600078ec0ff */
[C---:B------:R-:W-:Y:S02]  /*0230*/  @!P0 IMAD R7, R4.reuse, 0x84, R7 ;  /* 0x0000008404078824 */ /* 0x040fe400078e0207 */
[----:B------:R-:W-:Y:S02]  /*0240*/  @!P2 IMAD R13, R4, 0x84, R13 ;  /* 0x00000084040da824 */ /* 0x000fe400078e020d */
[----:B------:R-:W-:-:S03]  /*0250*/  @!P0 IMAD R7, R2, 0x4, R7 ;  /* 0x0000000402078824 */ /* 0x000fc600078e0207 */
[----:B------:R-:W-:Y:S02]  /*0260*/  @!P2 LEA R13, R2, R13, 0x2 ;  /* 0x0000000d020da211 */ /* 0x000fe400078e10ff */
[----:B------:R-:W-:Y:S01]  /*0270*/  ISETP.GT.OR P1, PT, R0, 0x3e7, P1 ;  /* 0x000003e70000780c */ /* 0x000fe20000f24670 */
[----:B--2---:R0:W-:Y:S04]  /*0280*/  @!P0 STS [R7], R8 ;  /* 0x0000000807008388 */ /* 0x0041e80000000800 */
[----:B---3--:R0:W-:Y:S01]  /*0290*/  @!P2 STS [R13], R10 ;  /* 0x0000000a0d00a388 */ /* 0x0081e20000000800 */
[----:B------:R-:W-:Y:S06]  /*02a0*/  BAR.SYNC.DEFER_BLOCKING 0x0 ;  /* 0x0000000000007b1d */ /* 0x000fec0000010000 */
[----:B------:R-:W-:Y:S05]  /*02b0*/  @P3 BRA `(.L_x_2) ;  /* 0x0000000000283947 */ /* 0x000fea0003800000 */
[----:B0-----:R-:W0:Y:S01]  /*02c0*/  S2R R8, SR_CgaCtaId ;  /* 0x0000000000087919 */ /* 0x001e220000008800 */
[----:B------:R-:W-:-:S04]  /*02d0*/  MOV R7, 0x400 ;  /* 0x0000040000077802 */ /* 0x000fc80000000f00 */
[----:B0-----:R-:W-:Y:S02]  /*02e0*/  LEA R7, R8, R7, 0x18 ;  /* 0x0000000708077211 */ /* 0x001fe400078ec0ff */
[----:B------:R-:W0:Y:S03]  /*02f0*/  LDC.64 R8, c[0x0][0x380] ;  /* 0x0000e000ff087b82 */ /* 0x000e260000000a00 */
[----:B------:R-:W-:-:S04]  /*0300*/  IMAD R7, R2, 0x84, R7 ;  /* 0x0000008402077824 */ /* 0x000fc800078e0207 */
[----:B------:R-:W-:Y:S02]  /*0310*/  IMAD R10, R4, 0x4, R7 ;  /* 0x00000004040a7824 */ /* 0x000fe400078e0207 */
[----:B------:R-:W-:-:S03]  /*0320*/  IMAD R7, R5, 0x3e8, R6 ;  /* 0x000003e805077824 */ /* 0x000fc600078e0206 */
[----:B------:R-:W1:Y:S01]  /*0330*/  LDS R11, [R10] ;  /* 0x000000000a0b7984 */ /* 0x000e620000000800 */
[----:B0-----:R-:W-:-:S05]  /*0340*/  IMAD.WIDE R6, R7, 0x4, R8 ;  /* 0x0000000407067825 */ /* 0x001fca00078e0208 */
[----:B-1----:R1:W-:Y:S02]  /*0350*/  STG.E desc[UR4][R6.64], R11 ;  /* 0x0000000b06007986 */ /* 0x0023e4000c101904 */
.L_x_2:
[----:B------:R-:W-:Y:S05]  /*0360*/  BSYNC.RECONVERGENT B0 ;  /* 0x0000000000007941 */ /* 0x000fea0003800200 */
.L_x_1:
[----:B------:R-:W-:Y:S05]  /*0370*/  @P1 EXIT ;  /* 0x000000000000194d */ /* 0x000fea0003800000 */
[----:B-1----:R-:W1:Y:S01]  /*0380*/  S2R R6, SR_CgaCtaId ;  /* 0x0000000000067919 */ /* 0x002e620000008800 */
[----:B------:R-:W-:Y:S01]  /*0390*/  MOV R5, 0x400 ;  /* 0x0000040000057802 */ /* 0x000fe20000000f00 */
[----:B------:R-:W-:-:S04]  /*03a0*/  IMAD R3, R3, 0x3e8, R0 ;  /* 0x000003e803037824 */ /* 0x000fc800078e0200 */
[----:B------:R-:W-:-:S05]  /*03b0*/  VIADD R5, R5, 0x1080 ;  /* 0x0000108005057836 */ /* 0x000fca0000000000 */
[----:B-1----:R-:W-:-:S05]  /*03c0*/  LEA R5, R6, R5, 0x18 ;  /* 0x0000000506057211 */ /* 0x002fca00078ec0ff */
[----:B------:R-:W-:-:S05]  /*03d0*/  IMAD R5, R2, 0x84, R5 ;  /* 0x0000008402057824 */ /* 0x000fca00078e0205 */
[----:B------:R-:W-:Y:S02]  /*03e0*/  LEA R6, R4, R5, 0x2 ;  /* 0x0000000504067211 */ /* 0x000fe400078e10ff */
[----:B------:R-:W1:Y:S03]  /*03f0*/  LDC.64 R4, c[0x0][0x380] ;  /* 0x0000e000ff047b82 */ /* 0x000e660000000a00 */
[----:B0-----:R-:W0:Y:S01]  /*0400*/  LDS R7, [R6] ;  /* 0x0000000006077984 */ /* 0x001e220000000800 */
[----:B-1----:R-:W-:-:S05]  /*0410*/  IMAD.WIDE R2, R3, 0x4, R4 ;  /* 0x0000000403027825 */ /* 0x002fca00078e0204 */
[----:B0-----:R-:W-:Y:S01]  /*0420*/  STG.E desc[UR4][R2.64], R7 ;  /* 0x0000000702007986 */ /* 0x001fe2000c101904 */
[----:B------:R-:W-:Y:S05]  /*0430*/  EXIT ;  /* 0x000000000000794d */ /* 0x000fea0003800000 */
.L_x_0:
[----:B------:R-:W-:-:S13]  /*0440*/  ISETP.NE.AND P0, PT, R6, R5, PT ;  /* 0x000000050600720c */ /* 0x000fda0003f05270 */
[----:B------:R-:W-:Y:S05]  /*0450*/  @P0 EXIT ;  /* 0x000000000000094d */ /* 0x000fea0003800000 */
[----:B------:R-:W-:Y:S01]  /*0460*/  ISETP.GE.U32.AND P0, PT, R3, 0x3e8, PT ;  /* 0x000003e80300780c */ /* 0x000fe20003f06070 */
[----:B------:R-:W-:Y:S03]  /*0470*/  BSSY.RECONVERGENT B0, `(.L_x_3) ;  /* 0x000000d000007945 */ /* 0x000fe60003800200 */
[----:B------:R-:W-:-:S13]  /*0480*/  ISETP.LT.AND P0, PT, R0, 0x320, !P0 ;  /* 0x000003200000780c */ /* 0x000fda0004701270 */
[----:B------:R-:W-:Y:S05]  /*0490*/  @!P0 BRA `(.L_x_4) ;  /* 0x0000000000288947 */ /* 0x000fea0003800000 */
[----:B------:R-:W0:Y:S01]  /*04a0*/  LDC.64 R6, c[0x0][0x380] ;  /* 0x0000e000ff067b82 */ /* 0x000e220000000a00 */
[----:B------:R-:W-:-:S04]  /*04b0*/  IMAD R5, R3, 0x320, R0 ;  /* 0x0000032003057824 */ /* 0x000fc800078e0200 */
[----:B0-----:R-:W-:-:S06]  /*04c0*/  IMAD.WIDE R6, R5, 0x4, R6 ;  /* 0x0000000405067825 */ /* 0x001fcc00078e0206 */
[----:B------:R-:W2:Y:S01]  /*04d0*/  LDG.E R6, desc[UR4][R6.64] ;  /* 0x0000000406067981 */ /* 0x000ea2000c1e1900 */
[----:B------:R-:W-:Y:S01]  /*04e0*/  MOV R5, 0x400 ;  /* 0x0000040000057802 */ /* 0x000fe20000000f00 */
[----:B------:R-:W0:Y:S03]  /*04f0*/  S2R R8, SR_CgaCtaId ;  /* 0x0000000000087919 */ /* 0x000e260000008800 */
[----:B0-----:R-:W-:-:S05]  /*0500*/  LEA R5, R8, R5, 0x18 ;  /* 0x0000000508057211 */ /* 0x001fca00078ec0ff */
[----:B------:R-:W-:-:S04]  /*0510*/  IMAD R5, R4, 0x84, R5 ;  /* 0x0000008404057824 */ /* 0x000fc800078e0205 */
[----:B------:R-:W-:-:S05]  /*0520*/  IMAD R5, R2, 0x4, R5 ;  /* 0x0000000402057824 */ /* 0x000fca00078e0205 */
[----:B--2---:R0:W-:Y:S02]  /*0530*/  STS [R5], R6 ;  /* 0x0000000605007388 */ /* 0x0041e40000000800 */
.L_x_4:
[----:B------:R-:W-:Y:S05]  /*0540*/  BSYNC.RECONVERGENT B0 ;  /* 0x0000000000007941 */ /* 0x000fea0003800200 */
.L_x_3:
[----:B------:R-:W-:Y:S06]  /*0550*/  BAR.SYNC.DEFER_BLOCKING 0x0 ;  /* 0x0000000000007b1d */ /* 0x000fec0000010000 */
[----:B------:R-:W-:Y:S05]  /*0560*/  @!P0 EXIT ;  /* 0x000000000000894d */ /* 0x000fea0003800000 */
[----:B0-----:R-:W0:Y:S01]  /*0570*/  S2R R6, SR_CgaCtaId ;  /* 0x0000000000067919 */ /* 0x001e220000008800 */
[----:B------:R-:W-:Y:S01]  /*0580*/  MOV R5, 0x400 ;  /* 0x0000040000057802 */ /* 0x000fe20000000f00 */
[----:B------:R-:W-:-:S03]  /*0590*/  IMAD R3, R3, 0x3e8, R0 ;  /* 0x000003e803037824 */ /* 0x000fc600078e0200 */
[----:B0-----:R-:W-:-:S05]  /*05a0*/  LEA R5, R6, R5, 0x18 ;  /* 0x0000000506057211 */ /* 0x001fca00078ec0ff */
[----:B------:R-:W-:-:S05]  /*05b0*/  IMAD R5, R2, 0x84, R5 ;  /* 0x0000008402057824 */ /* 0x000fca00078e0205 */
[----:B------:R-:W-:Y:S02]  /*05c0*/  LEA R7, R4, R5, 0x2 ;  /* 0x0000000504077211 */ /* 0x000fe400078e10ff */
[----:B------:R-:W0:Y:S04]  /*05d0*/  LDC.64 R4, c[0x0][0x380] ;  /* 0x0000e000ff047b82 */ /* 0x000e280000000a00 */
[----:B------:R-:W1:Y:S01]  /*05e0*/  LDS R7, [R7] ;  /* 0x0000000007077984 */ /* 0x000e620000000800 */
[----:B0-----:R-:W-:-:S05]  /*05f0*/  IMAD.WIDE R4, R3, 0x4, R4 ;  /* 0x0000000403047825 */ /* 0x001fca00078e0204 */
[----:B-1----:R-:W-:Y:S01]  /*0600*/  STG.E desc[UR4][R4.64], R7 ;  /* 0x0000000704007986 */ /* 0x002fe2000c101904 */
[----:B------:R-:W-:Y:S05]  /*0610*/  EXIT ;  /* 0x000000000000794d */ /* 0x000fea0003800000 */
.L_x_5:
[----:B------:R-:W-:-:S00]  /*0620*/  BRA `(.L_x_5) ;  /* 0xfffffffc00fc7947 */ /* 0x000fc0000383ffff */
[----:B------:R-:W-:-:S00]  /*0630*/  NOP ;  /* 0x0000000000007918 */ /* 0x000fc00000000000 */
        /* <DEDUP_REMOVED lines=12> */
.L_x_7:


//--------------------- .text._Z9transposePiS_    --------------------------
	.section	.text._Z9transposePiS_,"ax",@progbits
	.align	128
        .global         _Z9transposePiS_
        .type           _Z9transposePiS_,@function
        .size           _Z9transposePiS_,(.L_x_8 - _Z9transposePiS_)
        .other          _Z9transposePiS_,@"STO_CUDA_ENTRY STV_DEFAULT"
_Z9transposePiS_:
.text._Z9transposePiS_:
[----:B------:R-:W-:Y:S01]  /*0000*/  LDC R1, c[0x0][0x37c] ;  /* 0x0000df00ff017b82 */ /* 0x000fe20000000800 */
[----:B------:R-:W0:Y:S07]  /*0010*/  S2R R11, SR_TID.Y ;  /* 0x00000000000b7919 */ /* 0x000e2e0000002200 */
[----:B------:R-:W1:Y:S01]  /*0020*/  S2UR UR7, SR_CTAID.Y ;  /* 0x00000000000779c3 */ /* 0x000e620000002600 */
[----:B------:R-:W2:Y:S01]  /*0030*/  LDCU UR4, c[0x0][0x360] ;  /* 0x00006c00ff0477ac */ /* 0x000ea20008000800 */
[----:B------:R-:W3:Y:S01]  /*0040*/  S2R R9, SR_TID.X ;  /* 0x0000000000097919 */ /* 0x000ee20000002100 */
[----:B------:R-:W1:Y:S05]  /*0050*/  LDCU UR5, c[0x0][0x364] ;  /* 0x00006c80ff0577ac */ /* 0x000e6a0008000800 */
[----:B------:R-:W2:Y:S01]  /*0060*/  S2UR UR6, SR_CTAID.X ;  /* 0x00000000000679c3 */ /* 0x000ea20000002500 */
[----:B-1----:R-:W-:-:S06]  /*0070*/  UIMAD UR5, UR5, UR7, URZ ;  /* 0x00000007050572a4 */ /* 0x002fcc000f8e02ff */
[----:B0-----:R-:W-:Y:S01]  /*0080*/  VIADD R5, R11, UR5 ;  /* 0x000000050b057c36 */ /* 0x001fe20008000000 */
[----:B--2---:R-:W-:Y:S01]  /*0090*/  UIMAD UR4, UR4, UR6, URZ ;  /* 0x00000006040472a4 */ /* 0x004fe2000f8e02ff */
[----:B------:R-:W0:Y:S03]  /*00a0*/  LDCU.64 UR6, c[0x0][0x358] ;  /* 0x00006b00ff0677ac */ /* 0x000e260008000a00 */
[----:B------:R-:W-:Y:S02]  /*00b0*/  ISETP.GT.U32.AND P0, PT, R5, 0x3e7, PT ;  /* 0x000003e70500780c */ /* 0x000fe40003f04070 */
[----:B---3--:R-:W-:-:S05]  /*00c0*/  VIADD R0, R9, UR4 ;  /* 0x0000000409007c36 */ /* 0x008fca0008000000 */
[----:B------:R-:W-:-:S13]  /*00d0*/  ISETP.GT.OR P0, PT, R0, 0x31f, P0 ;  /* 0x0000031f0000780c */ /* 0x000fda0000704670 */
[----:B------:R-:W1:Y:S01]  /*00e0*/  @!P0 LDC.64 R2, c[0x0][0x380] ;  /* 0x0000e000ff028b82 */ /* 0x000e620000000a00 */
[----:B------:R-:W-:-:S04]  /*00f0*/  @!P0 IMAD R5, R5, 0x320, R0 ;  /* 0x0000032005058824 */ /* 0x000fc800078e0200 */
[----:B-1----:R-:W-:-:S06]  /*0100*/  @!P0 IMAD.WIDE R2, R5, 0x4, R2 ;  /* 0x0000000405028825 */ /* 0x002fcc00078e0202 */
[----:B0-----:R-:W2:Y:S01]  /*0110*/  @!P0 LDG.E R2, desc[UR6][R2.64] ;  /* 0x0000000602028981 */ /* 0x001ea2000c1e1900 */
[----:B------:R-:W-:Y:S01]  /*0120*/  @!P0 MOV R0, 0x400 ;  /* 0x0000040000008802 */ /* 0x000fe20000000f00 */
[----:B------:R-:W-:Y:S01]  /*0130*/  VIADD R4, R9, UR5 ;  /* 0x0000000509047c36 */ /* 0x000fe20008000000 */
[----:B------:R-:W-:Y:S01]  /*0140*/  IADD3 R7, PT, PT, R11, UR4, RZ ;  /* 0x000000040b077c10 */ /* 0x000fe2000fffe0ff */
[----:B------:R-:W0:Y:S03]  /*0150*/  @!P0 S2R R5, SR_CgaCtaId ;  /* 0x0000000000058919 */ /* 0x000e260000008800 */
[----:B------:R-:W-:-:S04]  /*0160*/  ISETP.GT.AND P1, PT, R7, 0x31f, PT ;  /* 0x0000031f0700780c */ /* 0x000fc80003f24270 */
[----:B------:R-:W-:Y:S02]  /*0170*/  ISETP.GT.U32.OR P1, PT, R4, 0x3e7, P1 ;  /* 0x000003e70400780c */ /* 0x000fe40000f24470 */
[----:B0-----:R-:W-:-:S05]  /*0180*/  @!P0 LEA R0, R5, R0, 0x18 ;  /* 0x0000000005008211 */ /* 0x001fca00078ec0ff */
[----:B------:R-:W-:-:S05]  /*0190*/  @!P0 IMAD R0, R11, 0x84, R0 ;  /* 0x000000840b008824 */ /* 0x000fca00078e0200 */
[----:B------:R-:W-:-:S05]  /*01a0*/  @!P0 LEA R5, R9, R0, 0x2 ;  /* 0x0000000009058211 */ /* 0x000fca00078e10ff */
[----:B--2---:R0:W-:Y:S01]  /*01b0*/  @!P0 STS [R5], R2 ;  /* 0x0000000205008388 */ /* 0x0041e20000000800 */
[----:B------:R-:W-:Y:S06]  /*01c0*/  BAR.SYNC.DEFER_BLOCKING 0x0 ;  /* 0x0000000000007b1d */ /* 0x000fec0000010000 */
[----:B------:R-:W-:Y:S05]  /*01d0*/  @P1 EXIT ;  /* 0x000000000000194d */ /* 0x000fea0003800000 */
[----:B------:R-:W1:Y:S01]  /*01e0*/  S2R R3, SR_CgaCtaId ;  /* 0x0000000000037919 */ /* 0x000e620000008800 */
[----:B------:R-:W-:Y:S01]  /*01f0*/  MOV R0, 0x400 ;  /* 0x0000040000007802 */ /* 0x000fe20000000f00 */
[----:B------:R-:W-:-:S03]  /*0200*/  IMAD R7, R7, 0x3e8, R4 ;  /* 0x000003e807077824 */ /* 0x000fc600078e0204 */
[----:B-1----:R-:W-:Y:S02]  /*0210*/  LEA R0, R3, R0, 0x18 ;  /* 0x0000000003007211 */ /* 0x002fe400078ec0ff */
[----:B0-----:R-:W0:Y:S03]  /*0220*/  LDC.64 R2, c[0x0][0x388] ;  /* 0x0000e200ff027b82 */ /* 0x001e260000000a00 */
[----:B------:R-:W-:-:S04]  /*0230*/  IMAD R0, R9, 0x84, R0 ;  /* 0x0000008409007824 */ /* 0x000fc800078e0200 */
[----:B------:R-:W-:-:S05]  /*0240*/  IMAD R0, R11, 0x4, R0 ;  /* 0x000000040b007824 */ /* 0x000fca00078e0200 */
[----:B------:R-:W1:Y:S01]  /*0250*/  LDS R5, [R0] ;  /* 0x0000000000057984 */ /* 0x000e620000000800 */
[----:B0-----:R-:W-:-:S05]  /*0260*/  IMAD.WIDE R2, R7, 0x4, R2 ;  /* 0x0000000407027825 */ /* 0x001fca00078e0202 */
[----:B-1----:R-:W-:Y:S01]  /*0270*/  STG.E desc[UR6][R2.64], R5 ;  /* 0x0000000502007986 */ /* 0x002fe2000c101906 */
[----:B------:R-:W-:Y:S05]  /*0280*/  EXIT ;  /* 0x000000000000794d */ /* 0x000fea0003800000 */
.L_x_6:
        /* <DEDUP_REMOVED lines=15> */
.L_x_8:


//--------------------- .nv.shared._Z12ip_transposePi --------------------------
	.section	.nv.shared._Z12ip_transposePi,"aw",@nobits
	.sectionflags	@""
	.align	4
.nv.shared._Z12ip_transposePi:
	.zero		9472


//--------------------- .nv.shared.reserved.0     --------------------------
	.section	.nv.shared.reserved.0,"aw",@nobits
	.weak		__nv_reservedSMEM_offset_0_alias
	.size		__nv_reservedSMEM_offset_0_alias, 0, 64
	.other		__nv_reservedSMEM_offset_0_alias,@"STO_CUDA_RESERVED_SHARED STV_DEFAULT"
__nv_reservedSMEM_offset_0_alias:
	.zero		0
	.zero		64


//--------------------- .nv.global                --------------------------
	.section	.nv.global,"aw",@nobits
	.align	4
.nv.global:
	.type		input_M,@object
	.size		input_M,(.L_0 - input_M)
	.other		input_M,@"STV_DEFAULT STO_CUDA_MANAGED"
input_M:
	.zero		3200000
.L_0:


//--------------------- .nv.shared._Z9transposePiS_ --------------------------
	.section	.nv.shared._Z9transposePiS_,"aw",@nobits
	.sectionflags	@""
	.align	4
.nv.shared._Z9transposePiS_:
	.zero		5248


//--------------------- .nv.constant0._Z12ip_transposePi --------------------------
	.section	.nv.constant0._Z12ip_transposePi,"a",@progbits
	.sectionflags	@""
	.align	4
.nv.constant0._Z12ip_transposePi:
	.zero		904


//--------------------- .nv.constant0._Z9transposePiS_ --------------------------
	.section	.nv.constant0._Z9transposePiS_,"a",@progbits
	.sectionflags	@""
	.align	4
.nv.constant0._Z9transposePiS_:
	.zero		912


//--------------------- SYMBOLS --------------------------

	.type		.nv.reservedSmem.offset0,@object
	.size		.nv.reservedSmem.offset0,0x4
	.type		.nv.reservedSmem.cap,@object
	.size		.nv.reservedSmem.cap,0x4
